	.headerflags	@"EF_CUDA_TEXMODE_UNIFIED EF_CUDA_64BIT_ADDRESS EF_CUDA_ACCELERATORS EF_CUDA_SM90 EF_CUDA_VIRTUAL_SM(EF_CUDA_SM90)"
	.elftype	@"ET_EXEC"


//--------------------- .nv.info                  --------------------------
	.section	.nv.info,"",@"SHT_CUDA_INFO"
	.align	4


	//----- nvinfo : EIATTR_REGCOUNT
	.align		4
        /*0000*/ 	.byte	0x04, 0x2f
        /*0002*/ 	.short	(.L_1 - .L_0)
	.align		4
.L_0:
        /*0004*/ 	.word	index@(triton_poi_fused_cat_23)
        /*0008*/ 	.word	0x00000013


	//----- nvinfo : EIATTR_MIN_STACK_SIZE
	.align		4
.L_1:
        /*000c*/ 	.byte	0x04, 0x12
        /*000e*/ 	.short	(.L_3 - .L_2)
	.align		4
.L_2:
        /*0010*/ 	.word	index@(triton_poi_fused_cat_23)
        /*0014*/ 	.word	0x00000000


	//----- nvinfo : EIATTR_FRAME_SIZE
	.align		4
.L_3:
        /*0018*/ 	.byte	0x04, 0x11
        /*001a*/ 	.short	(.L_5 - .L_4)
	.align		4
.L_4:
        /*001c*/ 	.word	index@(triton_poi_fused_cat_23)
        /*0020*/ 	.word	0x00000000


	//----- nvinfo : EIATTR_MIN_STACK_SIZE
	.align		4
.L_5:
        /*0024*/ 	.byte	0x04, 0x12
        /*0026*/ 	.short	(.L_7 - .L_6)
	.align		4
.L_6:
        /*0028*/ 	.word	index@(triton_poi_fused_cat_23)
        /*002c*/ 	.word	0x00000000
.L_7:


//--------------------- .nv.info.triton_poi_fused_cat_23 --------------------------
	.section	.nv.info.triton_poi_fused_cat_23,"",@"SHT_CUDA_INFO"
	.sectionflags	@""
	.align	4


	//----- nvinfo : EIATTR_CUDA_API_VERSION
	.align		4
        /*0000*/ 	.byte	0x04, 0x37
        /*0002*/ 	.short	(.L_9 - .L_8)
.L_8:
        /*0004*/ 	.word	0x0000007c


	//----- nvinfo : EIATTR_KPARAM_INFO
	.align		4
.L_9:
        /*0008*/ 	.byte	0x04, 0x17
        /*000a*/ 	.short	(.L_11 - .L_10)
.L_10:
        /*000c*/ 	.word	0x00000000
        /*0010*/ 	.short	0x0004
        /*0012*/ 	.short	0x0020
        /*0014*/ 	.byte	0x00, 0xf0, 0x11, 0x00


	//----- nvinfo : EIATTR_KPARAM_INFO
	.align		4
.L_11:
        /*0018*/ 	.byte	0x04, 0x17
        /*001a*/ 	.short	(.L_13 - .L_12)
.L_12:
        /*001c*/ 	.word	0x00000000
        /*0020*/ 	.short	0x0003
        /*0022*/ 	.short	0x0018
        /*0024*/ 	.byte	0x00, 0xf4, 0x21, 0x00


	//----- nvinfo : EIATTR_KPARAM_INFO
	.align		4
.L_13:
        /*0028*/ 	.byte	0x04, 0x17
        /*002a*/ 	.short	(.L_15 - .L_14)
.L_14:
        /*002c*/ 	.word	0x00000000
        /*0030*/ 	.short	0x0002
        /*0032*/ 	.short	0x0010
        /*0034*/ 	.byte	0x00, 0xf4, 0x21, 0x00


	//----- nvinfo : EIATTR_KPARAM_INFO
	.align		4
.L_15:
        /*0038*/ 	.byte	0x04, 0x17
        /*003a*/ 	.short	(.L_17 - .L_16)
.L_16:
        /*003c*/ 	.word	0x00000000
        /*0040*/ 	.short	0x0001
        /*0042*/ 	.short	0x0008
        /*0044*/ 	.byte	0x00, 0xf4, 0x21, 0x00


	//----- nvinfo : EIATTR_KPARAM_INFO
	.align		4
.L_17:
        /*0048*/ 	.byte	0x04, 0x17
        /*004a*/ 	.short	(.L_19 - .L_18)
.L_18:
        /*004c*/ 	.word	0x00000000
        /*0050*/ 	.short	0x0000
        /*0052*/ 	.short	0x0000
        /*0054*/ 	.byte	0x00, 0xf4, 0x21, 0x00


	//----- nvinfo : EIATTR_SPARSE_MMA_MASK
	.align		4
.L_19:
        /*0058*/ 	.byte	0x03, 0x50
        /*005a*/ 	.short	0x0000


	//----- nvinfo : EIATTR_MAXREG_COUNT
	.align		4
        /*005c*/ 	.byte	0x03, 0x1b
        /*005e*/ 	.short	0x00ff


	//----- nvinfo : EIATTR_EXIT_INSTR_OFFSETS
	.align		4
        /*0060*/ 	.byte	0x04, 0x1c
        /*0062*/ 	.short	(.L_21 - .L_20)


	//   ....[0]....
.L_20:
        /*0064*/ 	.word	0x00000590


	//----- nvinfo : EIATTR_REQNTID
	.align		4
.L_21:
        /*0068*/ 	.byte	0x04, 0x10
        /*006a*/ 	.short	(.L_23 - .L_22)
.L_22:
        /*006c*/ 	.word	0x00000080
        /*0070*/ 	.word	0x00000001
        /*0074*/ 	.word	0x00000001


	//----- nvinfo : EIATTR_CBANK_PARAM_SIZE
	.align		4
.L_23:
        /*0078*/ 	.byte	0x03, 0x19
        /*007a*/ 	.short	0x0024


	//----- nvinfo : EIATTR_PARAM_CBANK
	.align		4
        /*007c*/ 	.byte	0x04, 0x0a
        /*007e*/ 	.short	(.L_25 - .L_24)
	.align		4
.L_24:
        /*0080*/ 	.word	index@(.nv.constant0.triton_poi_fused_cat_23)
        /*0084*/ 	.short	0x0210
        /*0086*/ 	.short	0x0024


	//----- nvinfo : EIATTR_SW_WAR
	.align		4
.L_25:
        /*0088*/ 	.byte	0x04, 0x36
        /*008a*/ 	.short	(.L_27 - .L_26)
.L_26:
        /*008c*/ 	.word	0x00000008
.L_27:


//--------------------- .nv.callgraph             --------------------------
	.section	.nv.callgraph,"",@"SHT_CUDA_CALLGRAPH"
	.align	4
	.sectionentsize	8
	.align		4
        /*0000*/ 	.word	0x00000000
	.align		4
        /*0004*/ 	.word	0xffffffff
	.align		4
        /*0008*/ 	.word	0x00000000
	.align		4
        /*000c*/ 	.word	0xfffffffe
	.align		4
        /*0010*/ 	.word	0x00000000
	.align		4
        /*0014*/ 	.word	0xfffffffd
	.align		4
        /*0018*/ 	.word	0x00000000
	.align		4
        /*001c*/ 	.word	0xfffffffc


//--------------------- .text.triton_poi_fused_cat_23 --------------------------
	.section	.text.triton_poi_fused_cat_23,"ax",@progbits
	.align	128
        .global         triton_poi_fused_cat_23
        .type           triton_poi_fused_cat_23,@function
        .size           triton_poi_fused_cat_23,(.L_x_1 - triton_poi_fused_cat_23)
        .other          triton_poi_fused_cat_23,@"STO_CUDA_ENTRY STV_DEFAULT"
triton_poi_fused_cat_23:
.text.triton_poi_fused_cat_23:
[----:B------:R-:W-:Y:S01]  /*0000*/  LDC R1, c[0x0][0x28] ;  /* 0x00000a00ff017b82 */ /* 0x000fe20000000800 */
[----:B------:R-:W1:Y:S07]  /*0010*/  S2R R0, SR_TID.X ;  /* 0x0000000000007919 */ /* 0x000e6e0000002100 */
[----:B------:R-:W2:Y:S01]  /*0020*/  LDC.64 R8, c[0x0][0x210] ;  /* 0x00008400ff087b82 */ /* 0x000ea20000000a00 */
[----:B------:R-:W-:Y:S01]  /*0030*/  CS2R R14, SRZ ;  /* 0x00000000000e7805 */ /* 0x000fe2000001ff00 */
[----:B------:R-:W-:Y:S01]  /*0040*/  ULDC.64 UR4, c[0x0][0x208] ;  /* 0x0000820000047ab9 */ /* 0x000fe20000000a00 */
[----:B------:R-:W3:Y:S05]  /*0050*/  S2R R3, SR_CTAID.X ;  /* 0x0000000000037919 */ /* 0x000eea0000002500 */
[----:B------:R-:W4:Y:S08]  /*0060*/  LDC.64 R12, c[0x0][0x220] ;  /* 0x00008800ff0c7b82 */ /* 0x000f300000000a00 */
[----:B------:R-:W5:Y:S01]  /*0070*/  LDC.64 R10, c[0x0][0x218] ;  /* 0x00008600ff0a7b82 */ /* 0x000f620000000a00 */
[----:B-1----:R-:W-:-:S04]  /*0080*/  SHF.L.U32 R0, R0, 0x1, RZ ;  /* 0x0000000100007819 */ /* 0x002fc800000006ff */
[----:B------:R-:W-:-:S04]  /*0090*/  LOP3.LUT R0, R0, 0xfe, RZ, 0xc0, !PT ;  /* 0x000000fe00007812 */ /* 0x000fc800078ec0ff */
[----:B---3--:R-:W-:-:S04]  /*00a0*/  LEA R0, R3, R0, 0x8 ;  /* 0x0000000003007211 */ /* 0x008fc800078e40ff */
[----:B------:R-:W-:-:S04]  /*00b0*/  SHF.R.S32.HI R3, RZ, 0x1f, R0 ;  /* 0x0000001fff037819 */ /* 0x000fc80000011400 */
[----:B------:R-:W-:-:S04]  /*00c0*/  LEA.HI R3, R3, R0, RZ, 0xb ;  /* 0x0000000003037211 */ /* 0x000fc800078f58ff */
[----:B------:R-:W-:Y:S02]  /*00d0*/  LOP3.LUT R5, R3, 0xfffff800, RZ, 0xc0, !PT ;  /* 0xfffff80003057812 */ /* 0x000fe400078ec0ff */
[----:B------:R-:W-:Y:S02]  /*00e0*/  SHF.R.S32.HI R3, RZ, 0xb, R3 ;  /* 0x0000000bff037819 */ /* 0x000fe40000011403 */
[----:B------:R-:W-:-:S04]  /*00f0*/  IADD3 R2, R0, -R5, RZ ;  /* 0x8000000500027210 */ /* 0x000fc80007ffe0ff */
[C---:B------:R-:W-:Y:S02]  /*0100*/  ISETP.GE.AND P0, PT, R2.reuse, 0x400, PT ;  /* 0x000004000200780c */ /* 0x040fe40003f06270 */
[----:B------:R-:W-:Y:S02]  /*0110*/  LEA R5, R3, R2, 0xa ;  /* 0x0000000203057211 */ /* 0x000fe400078e50ff */
[----:B------:R-:W-:-:S03]  /*0120*/  ISETP.GT.AND P2, PT, R2, 0x3ff, PT ;  /* 0x000003ff0200780c */ /* 0x000fc60003f44270 */
[----:B--2---:R-:W-:Y:S01]  /*0130*/  IMAD.WIDE R8, R5, 0x4, R8 ;  /* 0x0000000405087825 */ /* 0x004fe200078e0208 */
[----:B------:R-:W-:-:S05]  /*0140*/  CS2R R2, SRZ ;  /* 0x0000000000027805 */ /* 0x000fca000001ff00 */
[----:B------:R-:W2:Y:S01]  /*0150*/  @!P0 LDG.E.EL.64 R14, desc[UR4][R8.64] ;  /* 0x00000004080e8981 */ /* 0x000ea2000c2e1b00 */
[----:B----4-:R-:W-:-:S05]  /*0160*/  IMAD.WIDE R12, R5, 0x4, R12 ;  /* 0x00000004050c7825 */ /* 0x010fca00078e020c */
[----:B------:R-:W3:Y:S01]  /*0170*/  @P2 LDG.E.EL.64 R2, desc[UR4][R12.64+-0x1000] ;  /* 0xfff000040c022981 */ /* 0x000ee2000c2e1b00 */
[----:B-----5:R-:W-:Y:S01]  /*0180*/  IMAD.WIDE R10, R5, 0x4, R10 ;  /* 0x00000004050a7825 */ /* 0x020fe200078e020a */
[----:B------:R-:W-:-:S06]  /*0190*/  CS2R R4, SRZ ;  /* 0x0000000000047805 */ /* 0x000fcc000001ff00 */
[----:B------:R-:W4:Y:S01]  /*01a0*/  @!P0 LDG.E.EL.64 R4, desc[UR4][R10.64] ;  /* 0x000000040a048981 */ /* 0x000f22000c2e1b00 */
[----:B--2---:R-:W-:Y:S02]  /*01b0*/  SEL R7, R14, RZ, !P0 ;  /* 0x000000ff0e077207 */ /* 0x004fe40004000000 */
[----:B------:R-:W-:-:S03]  /*01c0*/  SEL R6, R15, RZ, !P0 ;  /* 0x000000ff0f067207 */ /* 0x000fc60004000000 */
[----:B------:R-:W-:Y:S01]  /*01d0*/  FADD R8, RZ, -R7 ;  /* 0x80000007ff087221 */ /* 0x000fe20000000000 */
[----:B---3--:R-:W-:Y:S02]  /*01e0*/  SEL R2, R2, RZ, P2 ;  /* 0x000000ff02027207 */ /* 0x008fe40001000000 */
[----:B------:R-:W-:Y:S01]  /*01f0*/  SEL R3, R3, RZ, P2 ;  /* 0x000000ff03037207 */ /* 0x000fe20001000000 */
[----:B------:R-:W-:Y:S01]  /*0200*/  FMUL R9, R8, 1.4426950216293334961 ;  /* 0x3fb8aa3b08097820 */ /* 0x000fe20000400000 */
[----:B------:R-:W-:Y:S01]  /*0210*/  FADD R8, RZ, -R6 ;  /* 0x80000006ff087221 */ /* 0x000fe20000000000 */
[----:B------:R-:W-:-:S03]  /*0220*/  FADD R13, RZ, -R2 ;  /* 0x80000002ff0d7221 */ /* 0x000fc60000000000 */
[----:B------:R-:W-:Y:S01]  /*0230*/  FMUL R12, R8, 1.4426950216293334961 ;  /* 0x3fb8aa3b080c7820 */ /* 0x000fe20000400000 */
[----:B------:R-:W-:Y:S01]  /*0240*/  FADD R8, RZ, -R3 ;  /* 0x80000003ff087221 */ /* 0x000fe20000000000 */
[----:B------:R-:W-:Y:S01]  /*0250*/  FSETP.GEU.AND P1, PT, R9, -126, PT ;  /* 0xc2fc00000900780b */ /* 0x000fe20003f2e000 */
[----:B------:R-:W-:Y:S01]  /*0260*/  FMUL R13, R13, 1.4426950216293334961 ;  /* 0x3fb8aa3b0d0d7820 */ /* 0x000fe20000400000 */
[----:B----4-:R-:W-:Y:S01]  /*0270*/  SEL R4, R4, RZ, !P0 ;  /* 0x000000ff04047207 */ /* 0x010fe20004000000 */
[----:B------:R-:W-:Y:S01]  /*0280*/  FMUL R15, R8, 1.4426950216293334961 ;  /* 0x3fb8aa3b080f7820 */ /* 0x000fe20000400000 */
[----:B------:R-:W-:Y:S02]  /*0290*/  FSETP.GEU.AND P4, PT, R12, -126, PT ;  /* 0xc2fc00000c00780b */ /* 0x000fe40003f8e000 */
[----:B------:R-:W-:Y:S02]  /*02a0*/  FSETP.GEU.AND P2, PT, R13, -126, PT ;  /* 0xc2fc00000d00780b */ /* 0x000fe40003f4e000 */
[----:B------:R-:W-:-:S02]  /*02b0*/  FSETP.GEU.AND P3, PT, R15, -126, PT ;  /* 0xc2fc00000f00780b */ /* 0x000fc40003f6e000 */
[----:B------:R-:W-:-:S03]  /*02c0*/  SEL R5, R5, RZ, !P0 ;  /* 0x000000ff05057207 */ /* 0x000fc60004000000 */
[----:B------:R-:W-:-:S04]  /*02d0*/  @!P1 FMUL R9, R9, 0.5 ;  /* 0x3f00000009099820 */ /* 0x000fc80000400000 */
[----:B------:R-:W1:Y:S01]  /*02e0*/  MUFU.EX2 R8, R9 ;  /* 0x0000000900087308 */ /* 0x000e620000000800 */
[----:B------:R-:W-:Y:S01]  /*02f0*/  @!P4 FMUL R12, R12, 0.5 ;  /* 0x3f0000000c0cc820 */ /* 0x000fe20000400000 */
[----:B------:R-:W-:Y:S02]  /*0300*/  @!P2 FMUL R13, R13, 0.5 ;  /* 0x3f0000000d0da820 */ /* 0x000fe40000400000 */
[----:B------:R-:W-:-:S04]  /*0310*/  @!P3 FMUL R15, R15, 0.5 ;  /* 0x3f0000000f0fb820 */ /* 0x000fc80000400000 */
[----:B------:R-:W2:Y:S01]  /*0320*/  MUFU.EX2 R10, R12 ;  /* 0x0000000c000a7308 */ /* 0x000ea20000000800 */
[----:B-1----:R-:W-:-:S07]  /*0330*/  @!P1 FMUL R8, R8, R8 ;  /* 0x0000000808089220 */ /* 0x002fce0000400000 */
[----:B------:R-:W1:Y:S01]  /*0340*/  MUFU.EX2 R14, R13 ;  /* 0x0000000d000e7308 */ /* 0x000e620000000800 */
[----:B------:R-:W-:Y:S02]  /*0350*/  FADD R11, R8, 1 ;  /* 0x3f800000080b7421 */ /* 0x000fe40000000000 */
[----:B------:R-:W3:Y:S01]  /*0360*/  LDC.64 R8, c[0x0][0x228] ;  /* 0x00008a00ff087b82 */ /* 0x000ee20000000a00 */
[----:B--2---:R-:W-:-:S04]  /*0370*/  @!P4 FMUL R10, R10, R10 ;  /* 0x0000000a0a0ac220 */ /* 0x004fc80000400000 */
[----:B------:R2:W4:Y:S01]  /*0380*/  MUFU.EX2 R16, R15 ;  /* 0x0000000f00107308 */ /* 0x0005220000000800 */
[----:B------:R-:W-:Y:S01]  /*0390*/  FSETP.GT.AND P1, PT, R11, 8.50705917302346158658e+37, PT ;  /* 0x7e8000000b00780b */ /* 0x000fe20003f24000 */
[----:B------:R-:W-:Y:S01]  /*03a0*/  FADD R10, R10, 1 ;  /* 0x3f8000000a0a7421 */ /* 0x000fe20000000000 */
[----:B-1----:R-:W-:-:S04]  /*03b0*/  @!P2 FMUL R14, R14, R14 ;  /* 0x0000000e0e0ea220 */ /* 0x002fc80000400000 */
[----:B------:R-:W-:Y:S01]  /*03c0*/  FSETP.GT.AND P2, PT, R10, 8.50705917302346158658e+37, PT ;  /* 0x7e8000000a00780b */ /* 0x000fe20003f44000 */
[----:B--2---:R-:W-:Y:S01]  /*03d0*/  HFMA2.MMA R15, -RZ, RZ, 1.625, 0 ;  /* 0x3e800000ff0f7435 */ /* 0x004fe200000001ff */
[----:B------:R-:W-:-:S05]  /*03e0*/  FADD R14, R14, 1 ;  /* 0x3f8000000e0e7421 */ /* 0x000fca0000000000 */
[----:B------:R-:W-:Y:S01]  /*03f0*/  @P1 FMUL R11, R11, 0.25 ;  /* 0x3e8000000b0b1820 */ /* 0x000fe20000400000 */
[----:B----4-:R-:W-:Y:S01]  /*0400*/  @!P3 FMUL R16, R16, R16 ;  /* 0x000000101010b220 */ /* 0x010fe20000400000 */
[----:B------:R-:W-:-:S03]  /*0410*/  FSETP.GT.AND P3, PT, R14, 8.50705917302346158658e+37, PT ;  /* 0x7e8000000e00780b */ /* 0x000fc60003f64000 */
[----:B------:R-:W-:Y:S01]  /*0420*/  FADD R16, R16, 1 ;  /* 0x3f80000010107421 */ /* 0x000fe20000000000 */
[----:B------:R-:W1:Y:S01]  /*0430*/  MUFU.RCP R11, R11 ;  /* 0x0000000b000b7308 */ /* 0x000e620000001000 */
[----:B------:R-:W-:Y:S01]  /*0440*/  @P2 FMUL R10, R10, 0.25 ;  /* 0x3e8000000a0a2820 */ /* 0x000fe20000400000 */
[C---:B------:R-:W-:Y:S01]  /*0450*/  FSEL R12, R15.reuse, 1, P1 ;  /* 0x3f8000000f0c7808 */ /* 0x040fe20000800000 */
[----:B---3--:R-:W-:Y:S01]  /*0460*/  IMAD.WIDE R8, R0, 0x4, R8 ;  /* 0x0000000400087825 */ /* 0x008fe200078e0208 */
[----:B------:R-:W-:Y:S02]  /*0470*/  FSETP.GT.AND P4, PT, R16, 8.50705917302346158658e+37, PT ;  /* 0x7e8000001000780b */ /* 0x000fe40003f84000 */
[----:B------:R-:W-:Y:S02]  /*0480*/  FSEL R13, R15, 1, P3 ;  /* 0x3f8000000f0d7808 */ /* 0x000fe40001800000 */
[----:B------:R-:W2:Y:S01]  /*0490*/  MUFU.RCP R10, R10 ;  /* 0x0000000a000a7308 */ /* 0x000ea20000001000 */
[----:B------:R-:W-:Y:S01]  /*04a0*/  @P3 FMUL R14, R14, 0.25 ;  /* 0x3e8000000e0e3820 */ /* 0x000fe20000400000 */
[----:B-1----:R-:W-:-:S06]  /*04b0*/  FMUL R12, R11, R12 ;  /* 0x0000000c0b0c7220 */ /* 0x002fcc0000400000 */
[----:B------:R-:W1:Y:S01]  /*04c0*/  MUFU.RCP R14, R14 ;  /* 0x0000000e000e7308 */ /* 0x000e620000001000 */
[----:B------:R-:W-:Y:S01]  /*04d0*/  @P4 FMUL R16, R16, 0.25 ;  /* 0x3e80000010104820 */ /* 0x000fe20000400000 */
[----:B------:R-:W-:Y:S01]  /*04e0*/  FSEL R11, R15, 1, P2 ;  /* 0x3f8000000f0b7808 */ /* 0x000fe20001000000 */
[----:B------:R-:W-:Y:S01]  /*04f0*/  FFMA R4, R7, R12, R4 ;  /* 0x0000000c07047223 */ /* 0x000fe20000000004 */
[----:B------:R-:W-:-:S03]  /*0500*/  FSEL R15, R15, 1, P4 ;  /* 0x3f8000000f0f7808 */ /* 0x000fc60002000000 */
[----:B--2---:R-:W-:Y:S01]  /*0510*/  FMUL R11, R10, R11 ;  /* 0x0000000b0a0b7220 */ /* 0x004fe20000400000 */
[----:B------:R-:W2:Y:S03]  /*0520*/  MUFU.RCP R16, R16 ;  /* 0x0000001000107308 */ /* 0x000ea60000001000 */
[----:B------:R-:W-:Y:S01]  /*0530*/  FFMA R5, R6, R11, R5 ;  /* 0x0000000b06057223 */ /* 0x000fe20000000005 */
[----:B-1----:R-:W-:-:S04]  /*0540*/  FMUL R13, R14, R13 ;  /* 0x0000000d0e0d7220 */ /* 0x002fc80000400000 */
[----:B------:R-:W-:Y:S01]  /*0550*/  @P0 FMUL R4, R2, R13 ;  /* 0x0000000d02040220 */ /* 0x000fe20000400000 */
[----:B--2---:R-:W-:-:S04]  /*0560*/  FMUL R10, R16, R15 ;  /* 0x0000000f100a7220 */ /* 0x004fc80000400000 */
[----:B------:R-:W-:-:S05]  /*0570*/  @P0 FMUL R5, R3, R10 ;  /* 0x0000000a03050220 */ /* 0x000fca0000400000 */
[----:B------:R-:W-:Y:S01]  /*0580*/  STG.E.64 desc[UR4][R8.64], R4 ;  /* 0x0000000408007986 */ /* 0x000fe2000c101b04 */
[----:B------:R-:W-:Y:S05]  /*0590*/  EXIT ;  /* 0x000000000000794d */ /* 0x000fea0003800000 */
.L_x_0:
[----:B------:R-:W-:-:S00]  /*05a0*/  BRA `(.L_x_0) ;  /* 0xfffffffc00fc7947 */ /* 0x000fc0000383ffff */
[----:B------:R-:W-:-:S00]  /*05b0*/  NOP ;  /* 0x0000000000007918 */ /* 0x000fc00000000000 */
        /* <DEDUP_REMOVED lines=12> */
.L_x_1:


//--------------------- .nv.constant0.triton_poi_fused_cat_23 --------------------------
	.section	.nv.constant0.triton_poi_fused_cat_23,"a",@progbits
	.sectionflags	@""
	.align	4
.nv.constant0.triton_poi_fused_cat_23:
	.zero		564
